	.headerflags	@"EF_CUDA_TEXMODE_UNIFIED EF_CUDA_64BIT_ADDRESS EF_CUDA_ACCELERATORS EF_CUDA_SM90 EF_CUDA_VIRTUAL_SM(EF_CUDA_SM90)"
	.elftype	@"ET_EXEC"


//--------------------- .nv.info                  --------------------------
	.section	.nv.info,"",@"SHT_CUDA_INFO"
	.align	4


	//----- nvinfo : EIATTR_REGCOUNT
	.align		4
        /*0000*/ 	.byte	0x04, 0x2f
        /*0002*/ 	.short	(.L_1 - .L_0)
	.align		4
.L_0:
        /*0004*/ 	.word	index@(triton_poi_fused_cat_11)
        /*0008*/ 	.word	0x00000020


	//----- nvinfo : EIATTR_MIN_STACK_SIZE
	.align		4
.L_1:
        /*000c*/ 	.byte	0x04, 0x12
        /*000e*/ 	.short	(.L_3 - .L_2)
	.align		4
.L_2:
        /*0010*/ 	.word	index@(triton_poi_fused_cat_11)
        /*0014*/ 	.word	0x00000000


	//----- nvinfo : EIATTR_FRAME_SIZE
	.align		4
.L_3:
        /*0018*/ 	.byte	0x04, 0x11
        /*001a*/ 	.short	(.L_5 - .L_4)
	.align		4
.L_4:
        /*001c*/ 	.word	index@(triton_poi_fused_cat_11)
        /*0020*/ 	.word	0x00000000


	//----- nvinfo : EIATTR_MIN_STACK_SIZE
	.align		4
.L_5:
        /*0024*/ 	.byte	0x04, 0x12
        /*0026*/ 	.short	(.L_7 - .L_6)
	.align		4
.L_6:
        /*0028*/ 	.word	index@(triton_poi_fused_cat_11)
        /*002c*/ 	.word	0x00000000
.L_7:


//--------------------- .nv.info.triton_poi_fused_cat_11 --------------------------
	.section	.nv.info.triton_poi_fused_cat_11,"",@"SHT_CUDA_INFO"
	.sectionflags	@""
	.align	4


	//----- nvinfo : EIATTR_CUDA_API_VERSION
	.align		4
        /*0000*/ 	.byte	0x04, 0x37
        /*0002*/ 	.short	(.L_9 - .L_8)
.L_8:
        /*0004*/ 	.word	0x0000007c


	//----- nvinfo : EIATTR_KPARAM_INFO
	.align		4
.L_9:
        /*0008*/ 	.byte	0x04, 0x17
        /*000a*/ 	.short	(.L_11 - .L_10)
.L_10:
        /*000c*/ 	.word	0x00000000
        /*0010*/ 	.short	0x0005
        /*0012*/ 	.short	0x0028
        /*0014*/ 	.byte	0x00, 0xf0, 0x11, 0x00


	//----- nvinfo : EIATTR_KPARAM_INFO
	.align		4
.L_11:
        /*0018*/ 	.byte	0x04, 0x17
        /*001a*/ 	.short	(.L_13 - .L_12)
.L_12:
        /*001c*/ 	.word	0x00000000
        /*0020*/ 	.short	0x0004
        /*0022*/ 	.short	0x0020
        /*0024*/ 	.byte	0x00, 0xf4, 0x21, 0x00


	//----- nvinfo : EIATTR_KPARAM_INFO
	.align		4
.L_13:
        /*0028*/ 	.byte	0x04, 0x17
        /*002a*/ 	.short	(.L_15 - .L_14)
.L_14:
        /*002c*/ 	.word	0x00000000
        /*0030*/ 	.short	0x0003
        /*0032*/ 	.short	0x0018
        /*0034*/ 	.byte	0x00, 0xf4, 0x21, 0x00


	//----- nvinfo : EIATTR_KPARAM_INFO
	.align		4
.L_15:
        /*0038*/ 	.byte	0x04, 0x17
        /*003a*/ 	.short	(.L_17 - .L_16)
.L_16:
        /*003c*/ 	.word	0x00000000
        /*0040*/ 	.short	0x0002
        /*0042*/ 	.short	0x0010
        /*0044*/ 	.byte	0x00, 0xf4, 0x21, 0x00


	//----- nvinfo : EIATTR_KPARAM_INFO
	.align		4
.L_17:
        /*0048*/ 	.byte	0x04, 0x17
        /*004a*/ 	.short	(.L_19 - .L_18)
.L_18:
        /*004c*/ 	.word	0x00000000
        /*0050*/ 	.short	0x0001
        /*0052*/ 	.short	0x0008
        /*0054*/ 	.byte	0x00, 0xf4, 0x21, 0x00


	//----- nvinfo : EIATTR_KPARAM_INFO
	.align		4
.L_19:
        /*0058*/ 	.byte	0x04, 0x17
        /*005a*/ 	.short	(.L_21 - .L_20)
.L_20:
        /*005c*/ 	.word	0x00000000
        /*0060*/ 	.short	0x0000
        /*0062*/ 	.short	0x0000
        /*0064*/ 	.byte	0x00, 0xf4, 0x21, 0x00


	//----- nvinfo : EIATTR_SPARSE_MMA_MASK
	.align		4
.L_21:
        /*0068*/ 	.byte	0x03, 0x50
        /*006a*/ 	.short	0x0000


	//----- nvinfo : EIATTR_MAXREG_COUNT
	.align		4
        /*006c*/ 	.byte	0x03, 0x1b
        /*006e*/ 	.short	0x00ff


	//----- nvinfo : EIATTR_EXIT_INSTR_OFFSETS
	.align		4
        /*0070*/ 	.byte	0x04, 0x1c
        /*0072*/ 	.short	(.L_23 - .L_22)


	//   ....[0]....
.L_22:
        /*0074*/ 	.word	0x00000850


	//   ....[1]....
        /*0078*/ 	.word	0x00000870


	//----- nvinfo : EIATTR_REQNTID
	.align		4
.L_23:
        /*007c*/ 	.byte	0x04, 0x10
        /*007e*/ 	.short	(.L_25 - .L_24)
.L_24:
        /*0080*/ 	.word	0x00000080
        /*0084*/ 	.word	0x00000001
        /*0088*/ 	.word	0x00000001


	//----- nvinfo : EIATTR_CBANK_PARAM_SIZE
	.align		4
.L_25:
        /*008c*/ 	.byte	0x03, 0x19
        /*008e*/ 	.short	0x002c


	//----- nvinfo : EIATTR_PARAM_CBANK
	.align		4
        /*0090*/ 	.byte	0x04, 0x0a
        /*0092*/ 	.short	(.L_27 - .L_26)
	.align		4
.L_26:
        /*0094*/ 	.word	index@(.nv.constant0.triton_poi_fused_cat_11)
        /*0098*/ 	.short	0x0210
        /*009a*/ 	.short	0x002c


	//----- nvinfo : EIATTR_SW_WAR
	.align		4
.L_27:
        /*009c*/ 	.byte	0x04, 0x36
        /*009e*/ 	.short	(.L_29 - .L_28)
.L_28:
        /*00a0*/ 	.word	0x00000008
.L_29:


//--------------------- .nv.callgraph             --------------------------
	.section	.nv.callgraph,"",@"SHT_CUDA_CALLGRAPH"
	.align	4
	.sectionentsize	8
	.align		4
        /*0000*/ 	.word	0x00000000
	.align		4
        /*0004*/ 	.word	0xffffffff
	.align		4
        /*0008*/ 	.word	0x00000000
	.align		4
        /*000c*/ 	.word	0xfffffffe
	.align		4
        /*0010*/ 	.word	0x00000000
	.align		4
        /*0014*/ 	.word	0xfffffffd
	.align		4
        /*0018*/ 	.word	0x00000000
	.align		4
        /*001c*/ 	.word	0xfffffffc


//--------------------- .text.triton_poi_fused_cat_11 --------------------------
	.section	.text.triton_poi_fused_cat_11,"ax",@progbits
	.align	128
        .global         triton_poi_fused_cat_11
        .type           triton_poi_fused_cat_11,@function
        .size           triton_poi_fused_cat_11,(.L_x_1 - triton_poi_fused_cat_11)
        .other          triton_poi_fused_cat_11,@"STO_CUDA_ENTRY STV_DEFAULT"
triton_poi_fused_cat_11:
.text.triton_poi_fused_cat_11:
[----:B------:R-:W0:Y:S01]  /*0000*/  LDC R1, c[0x0][0x28] ;  /* 0x00000a00ff017b82 */ /* 0x000e220000000800 */
[----:B------:R-:W1:Y:S07]  /*0010*/  S2R R0, SR_TID.X ;  /* 0x0000000000007919 */ /* 0x000e6e0000002100 */
[----:B------:R-:W2:Y:S01]  /*0020*/  LDC.64 R24, c[0x0][0x218] ;  /* 0x00008600ff187b82 */ /* 0x000ea20000000a00 */
[----:B------:R-:W-:Y:S01]  /*0030*/  ULDC.64 UR6, c[0x0][0x210] ;  /* 0x0000840000067ab9 */ /* 0x000fe20000000a00 */
[----:B------:R-:W-:Y:S01]  /*0040*/  ULDC.64 UR4, c[0x0][0x208] ;  /* 0x0000820000047ab9 */ /* 0x000fe20000000a00 */
[----:B------:R-:W3:Y:S05]  /*0050*/  S2R R7, SR_CTAID.X ;  /* 0x0000000000077919 */ /* 0x000eea0000002500 */
[----:B------:R-:W4:Y:S01]  /*0060*/  LDC.64 R12, c[0x0][0x210] ;  /* 0x00008400ff0c7b82 */ /* 0x000f220000000a00 */
[----:B-1----:R-:W-:Y:S01]  /*0070*/  IMAD.SHL.U32 R0, R0, 0x2, RZ ;  /* 0x0000000200007824 */ /* 0x002fe200078e00ff */
[----:B---3--:R-:W-:-:S04]  /*0080*/  SHF.R.S32.HI R9, RZ, 0x17, R7 ;  /* 0x00000017ff097819 */ /* 0x008fc80000011407 */
[----:B------:R-:W-:Y:S02]  /*0090*/  LOP3.LUT R0, R0, 0xfe, RZ, 0xc0, !PT ;  /* 0x000000fe00007812 */ /* 0x000fe400078ec0ff */
[----:B------:R-:W-:-:S03]  /*00a0*/  SGXT R9, R9, 0x1 ;  /* 0x000000010909781a */ /* 0x000fc60000000200 */
[----:B------:R-:W-:-:S04]  /*00b0*/  IMAD R14, R7, 0x100, R0 ;  /* 0x00000100070e7824 */ /* 0x000fc800078e0200 */
[----:B------:R-:W-:Y:S01]  /*00c0*/  IMAD.HI R0, R14, 0x2aaaaaab, RZ ;  /* 0x2aaaaaab0e007827 */ /* 0x000fe200078e02ff */
[----:B------:R-:W-:-:S03]  /*00d0*/  SHF.R.S32.HI R3, RZ, 0x1f, R14 ;  /* 0x0000001fff037819 */ /* 0x000fc6000001140e */
[----:B------:R-:W-:Y:S01]  /*00e0*/  VIADD R2, R14, 0x1 ;  /* 0x000000010e027836 */ /* 0x000fe20000000000 */
[----:B------:R-:W-:Y:S02]  /*00f0*/  SHF.R.U32.HI R5, RZ, 0x1f, R0 ;  /* 0x0000001fff057819 */ /* 0x000fe40000011600 */
[CC--:B------:R-:W-:Y:S02]  /*0100*/  LEA.HI R4, R3.reuse, R14.reuse, RZ, 0x2 ;  /* 0x0000000e03047211 */ /* 0x0c0fe400078f10ff */
[----:B------:R-:W-:Y:S02]  /*0110*/  LEA.HI R7, R0, R5, RZ, 0x1d ;  /* 0x0000000500077211 */ /* 0x000fe400078fe8ff */
[----:B------:R-:W-:Y:S02]  /*0120*/  LEA.HI R0, R3, R14, RZ, 0x4 ;  /* 0x0000000e03007211 */ /* 0x000fe400078f20ff */
[----:B------:R-:W-:Y:S01]  /*0130*/  SHF.R.S32.HI R5, RZ, 0x2, R4 ;  /* 0x00000002ff057819 */ /* 0x000fe20000011404 */
[----:B------:R-:W-:Y:S01]  /*0140*/  IMAD.SHL.U32 R7, R7, 0x10, RZ ;  /* 0x0000001007077824 */ /* 0x000fe200078e00ff */
[----:B------:R-:W-:-:S02]  /*0150*/  SHF.R.S32.HI R3, RZ, 0x4, R0 ;  /* 0x00000004ff037819 */ /* 0x000fc40000011400 */
[----:B------:R-:W-:Y:S02]  /*0160*/  LEA.HI R8, R9, R2, RZ, 0x2 ;  /* 0x0000000209087211 */ /* 0x000fe400078f10ff */
[----:B------:R-:W-:Y:S02]  /*0170*/  LEA.HI R6, R5, R5, RZ, 0x2 ;  /* 0x0000000505067211 */ /* 0x000fe400078f10ff */
[----:B------:R-:W-:Y:S01]  /*0180*/  LOP3.LUT R9, R4, 0xfffffffc, RZ, 0xc0, !PT ;  /* 0xfffffffc04097812 */ /* 0x000fe200078ec0ff */
[----:B------:R-:W-:Y:S01]  /*0190*/  IMAD.HI R4, R3, 0x55555556, RZ ;  /* 0x5555555603047827 */ /* 0x000fe200078e02ff */
[----:B------:R-:W-:Y:S02]  /*01a0*/  LOP3.LUT R6, R6, 0xfffffffc, RZ, 0xc0, !PT ;  /* 0xfffffffc06067812 */ /* 0x000fe400078ec0ff */
[----:B------:R-:W-:Y:S01]  /*01b0*/  LOP3.LUT R11, R8, 0x3ffffffc, RZ, 0xc0, !PT ;  /* 0x3ffffffc080b7812 */ /* 0x000fe200078ec0ff */
[----:B------:R-:W-:Y:S01]  /*01c0*/  IMAD.IADD R9, R14, 0x1, -R9 ;  /* 0x000000010e097824 */ /* 0x000fe200078e0a09 */
[----:B------:R-:W-:Y:S01]  /*01d0*/  LEA.HI R4, R4, R4, RZ, 0x1 ;  /* 0x0000000404047211 */ /* 0x000fe200078f08ff */
[----:B------:R-:W-:-:S02]  /*01e0*/  IMAD.IADD R6, R5, 0x1, -R6 ;  /* 0x0000000105067824 */ /* 0x000fc400078e0a06 */
[----:B------:R-:W-:Y:S01]  /*01f0*/  IMAD.IADD R11, R2, 0x1, -R11 ;  /* 0x00000001020b7824 */ /* 0x000fe200078e0a0b */
[----:B------:R-:W-:Y:S01]  /*0200*/  SHF.R.S32.HI R2, RZ, 0x1f, R9 ;  /* 0x0000001fff027819 */ /* 0x000fe20000011409 */
[----:B------:R-:W-:Y:S01]  /*0210*/  IMAD R4, R4, -0x3, R3 ;  /* 0xfffffffd04047824 */ /* 0x000fe200078e0203 */
[----:B------:R-:W-:Y:S01]  /*0220*/  IADD3 R8, P0, R9, R7, RZ ;  /* 0x0000000709087210 */ /* 0x000fe20007f1e0ff */
[----:B------:R-:W-:Y:S01]  /*0230*/  IMAD.IADD R27, R6, 0x1, R7 ;  /* 0x00000001061b7824 */ /* 0x000fe200078e0207 */
[----:B------:R-:W-:Y:S01]  /*0240*/  LOP3.LUT R3, R0, 0xfffffff0, RZ, 0xc0, !PT ;  /* 0xfffffff000037812 */ /* 0x000fe200078ec0ff */
[----:B------:R-:W-:Y:S01]  /*0250*/  VIADD R6, R6, 0x10 ;  /* 0x0000001006067836 */ /* 0x000fe20000000000 */
[----:B------:R-:W-:Y:S02]  /*0260*/  LEA.HI.X.SX32 R15, R7, R2, 0x1, P0 ;  /* 0x00000002070f7211 */ /* 0x000fe400000f0eff */
[C---:B------:R-:W-:Y:S01]  /*0270*/  ISETP.GT.AND P1, PT, R4.reuse, 0x1, PT ;  /* 0x000000010400780c */ /* 0x040fe20003f24270 */
[--C-:B------:R-:W-:Y:S01]  /*0280*/  IMAD R5, R9, 0x4, R6.reuse ;  /* 0x0000000409057824 */ /* 0x100fe200078e0206 */
[----:B------:R-:W-:Y:S01]  /*0290*/  ISETP.GE.AND P0, PT, R4, 0x1, PT ;  /* 0x000000010400780c */ /* 0x000fe20003f06270 */
[----:B------:R-:W-:Y:S01]  /*02a0*/  IMAD.IADD R3, R14, 0x1, -R3 ;  /* 0x000000010e037824 */ /* 0x000fe200078e0a03 */
[C---:B------:R-:W-:Y:S01]  /*02b0*/  SHF.L.U64.HI R9, R8.reuse, 0x2, R15 ;  /* 0x0000000208097819 */ /* 0x040fe2000001020f */
[----:B------:R-:W-:Y:S01]  /*02c0*/  IMAD.SHL.U32 R8, R8, 0x4, RZ ;  /* 0x0000000408087824 */ /* 0x000fe200078e00ff */
[C---:B------:R-:W-:Y:S01]  /*02d0*/  ISETP.LT.AND P3, PT, R14.reuse, 0x300, !P0 ;  /* 0x000003000e00780c */ /* 0x040fe20004761270 */
[----:B------:R-:W-:Y:S01]  /*02e0*/  IMAD R11, R11, 0x4, R6 ;  /* 0x000000040b0b7824 */ /* 0x000fe200078e0206 */
[----:B------:R-:W-:Y:S01]  /*02f0*/  ISETP.LT.AND P4, PT, R14, 0x300, P1 ;  /* 0x000003000e00780c */ /* 0x000fe20000f81270 */
[----:B--2---:R-:W-:Y:S01]  /*0300*/  IMAD.WIDE R20, R3, 0x4, R24 ;  /* 0x0000000403147825 */ /* 0x004fe200078e0218 */
[----:B------:R-:W-:-:S02]  /*0310*/  IADD3 R18, P5, R8, UR6, RZ ;  /* 0x0000000608127c10 */ /* 0x000fc4000ffbe0ff */
[----:B------:R-:W-:Y:S02]  /*0320*/  CS2R R2, SRZ ;  /* 0x0000000000027805 */ /* 0x000fe4000001ff00 */
[----:B------:R-:W-:Y:S01]  /*0330*/  ISETP.NE.AND P2, PT, R4, 0x1, PT ;  /* 0x000000010400780c */ /* 0x000fe20003f45270 */
[----:B------:R-:W-:Y:S01]  /*0340*/  IMAD.MOV.U32 R15, RZ, RZ, RZ ;  /* 0x000000ffff0f7224 */ /* 0x000fe200078e00ff */
[----:B------:R-:W-:Y:S01]  /*0350*/  IADD3.X R19, R9, UR7, RZ, P5, !PT ;  /* 0x0000000709137c10 */ /* 0x000fe2000affe4ff */
[----:B----4-:R-:W-:-:S04]  /*0360*/  IMAD.WIDE R12, R27, 0x4, R12 ;  /* 0x000000041b0c7825 */ /* 0x010fc800078e020c */
[--C-:B------:R-:W-:Y:S01]  /*0370*/  IMAD.WIDE.U32 R4, R5, 0x4, R24.reuse ;  /* 0x0000000405047825 */ /* 0x100fe200078e0018 */
[----:B------:R-:W2:Y:S03]  /*0380*/  @P3 LDG.E.EL R15, desc[UR4][R12.64] ;  /* 0x000000040c0f3981 */ /* 0x000ea6000c2e1900 */
[----:B------:R-:W-:Y:S01]  /*0390*/  IMAD.MOV.U32 R0, RZ, RZ, RZ ;  /* 0x000000ffff007224 */ /* 0x000fe200078e00ff */
[----:B------:R-:W3:Y:S01]  /*03a0*/  @P3 LDG.E.EL.64 R2, desc[UR4][R18.64+0x10] ;  /* 0x0000100412023981 */ /* 0x000ee2000c2e1b00 */
[----:B------:R-:W-:Y:S01]  /*03b0*/  IMAD.WIDE.U32 R24, R11, 0x4, R24 ;  /* 0x000000040b187825 */ /* 0x000fe200078e0018 */
[----:B------:R-:W-:Y:S01]  /*03c0*/  CS2R R16, SRZ ;  /* 0x0000000000107805 */ /* 0x000fe2000001ff00 */
[----:B------:R-:W1:Y:S01]  /*03d0*/  LDC.64 R10, c[0x0][0x220] ;  /* 0x00008800ff0a7b82 */ /* 0x000e620000000a00 */
[----:B------:R-:W-:Y:S01]  /*03e0*/  ISETP.LT.AND P5, PT, R14, 0x300, !P2 ;  /* 0x000003000e00780c */ /* 0x000fe200057a1270 */
[----:B------:R4:W5:Y:S01]  /*03f0*/  @P4 LDG.E.EL R0, desc[UR4][R4.64] ;  /* 0x0000000404004981 */ /* 0x000962000c2e1900 */
[----:B------:R-:W-:Y:S01]  /*0400*/  CS2R R6, SRZ ;  /* 0x0000000000067805 */ /* 0x000fe2000001ff00 */
[----:B------:R-:W-:Y:S01]  /*0410*/  ULDC.64 UR6, c[0x0][0x220] ;  /* 0x0000880000067ab9 */ /* 0x000fe20000000a00 */
[----:B------:R-:W-:Y:S01]  /*0420*/  CS2R R22, SRZ ;  /* 0x0000000000167805 */ /* 0x000fe2000001ff00 */
[----:B------:R-:W5:Y:S01]  /*0430*/  @P4 LDG.E.EL R16, desc[UR4][R24.64] ;  /* 0x0000000418104981 */ /* 0x000f62000c2e1900 */
[----:B0---4-:R-:W-:-:S02]  /*0440*/  CS2R R4, SRZ ;  /* 0x0000000000047805 */ /* 0x011fc4000001ff00 */
[----:B------:R-:W-:-:S05]  /*0450*/  IADD3 R8, P6, R8, UR6, RZ ;  /* 0x0000000608087c10 */ /* 0x000fca000ffde0ff */
[----:B------:R-:W4:Y:S04]  /*0460*/  @P5 LDG.E.EL.64 R6, desc[UR4][R20.64] ;  /* 0x0000000414065981 */ /* 0x000f28000c2e1b00 */
[----:B------:R0:W4:Y:S01]  /*0470*/  @P4 LDG.E.EL.64 R4, desc[UR4][R18.64+0x10] ;  /* 0x0000100412044981 */ /* 0x000122000c2e1b00 */
[----:B------:R-:W-:-:S03]  /*0480*/  IADD3.X R9, R9, UR7, RZ, P6, !PT ;  /* 0x0000000709097c10 */ /* 0x000fc6000b7fe4ff */
[----:B------:R-:W4:Y:S01]  /*0490*/  @P5 LDG.E.EL R17, desc[UR4][R12.64] ;  /* 0x000000040c115981 */ /* 0x000f22000c2e1900 */
[----:B-1----:R-:W-:-:S03]  /*04a0*/  IMAD.WIDE R10, R27, 0x4, R10 ;  /* 0x000000041b0a7825 */ /* 0x002fc600078e020a */
[----:B------:R-:W4:Y:S01]  /*04b0*/  @P3 LDG.E.EL R23, desc[UR4][R12.64] ;  /* 0x000000040c173981 */ /* 0x000f22000c2e1900 */
[----:B0-----:R-:W-:-:S03]  /*04c0*/  CS2R R18, SRZ ;  /* 0x0000000000127805 */ /* 0x001fc6000001ff00 */
[----:B------:R0:W4:Y:S01]  /*04d0*/  @P5 LDG.E.EL R22, desc[UR4][R12.64] ;  /* 0x000000040c165981 */ /* 0x000122000c2e1900 */
[----:B------:R-:W-:Y:S02]  /*04e0*/  CS2R R24, SRZ ;  /* 0x0000000000187805 */ /* 0x000fe4000001ff00 */
[----:B------:R-:W-:Y:S01]  /*04f0*/  CS2R R20, SRZ ;  /* 0x0000000000147805 */ /* 0x000fe2000001ff00 */
[----:B------:R-:W4:Y:S04]  /*0500*/  @P4 LDG.E.EL.64 R18, desc[UR4][R8.64+0x10] ;  /* 0x0000100408124981 */ /* 0x000f28000c2e1b00 */
[----:B------:R-:W4:Y:S01]  /*0510*/  @P5 LDG.E.EL R25, desc[UR4][R10.64] ;  /* 0x000000040a195981 */ /* 0x000f22000c2e1900 */
[----:B0-----:R-:W-:-:S03]  /*0520*/  CS2R R12, SRZ ;  /* 0x00000000000c7805 */ /* 0x001fc6000001ff00 */
[----:B------:R-:W4:Y:S04]  /*0530*/  @P5 LDG.E.EL R24, desc[UR4][R10.64] ;  /* 0x000000040a185981 */ /* 0x000f28000c2e1900 */
[----:B------:R-:W4:Y:S04]  /*0540*/  @P3 LDG.E.EL R12, desc[UR4][R10.64] ;  /* 0x000000040a0c3981 */ /* 0x000f28000c2e1900 */
[----:B------:R-:W4:Y:S04]  /*0550*/  @P3 LDG.E.EL.64 R20, desc[UR4][R8.64+0x10] ;  /* 0x0000100408143981 */ /* 0x000f28000c2e1b00 */
[----:B------:R0:W4:Y:S01]  /*0560*/  @P3 LDG.E.EL R13, desc[UR4][R10.64] ;  /* 0x000000040a0d3981 */ /* 0x000122000c2e1900 */
[----:B--2---:R-:W-:-:S02]  /*0570*/  SEL R15, R15, RZ, P3 ;  /* 0x000000ff0f0f7207 */ /* 0x004fc40001800000 */
[----:B---3--:R-:W-:Y:S02]  /*0580*/  SEL R2, R2, RZ, P3 ;  /* 0x000000ff02027207 */ /* 0x008fe40001800000 */
[----:B------:R-:W-:-:S03]  /*0590*/  SEL R26, R3, RZ, P3 ;  /* 0x000000ff031a7207 */ /* 0x000fc60001800000 */
[----:B------:R-:W-:Y:S02]  /*05a0*/  FMUL R15, R15, R2 ;  /* 0x000000020f0f7220 */ /* 0x000fe40000400000 */
[----:B------:R-:W1:Y:S01]  /*05b0*/  LDC.64 R2, c[0x0][0x228] ;  /* 0x00008a00ff027b82 */ /* 0x000e620000000a00 */
[----:B-----5:R-:W-:Y:S02]  /*05c0*/  SEL R0, R0, RZ, P4 ;  /* 0x000000ff00007207 */ /* 0x020fe40002000000 */
[----:B------:R-:W-:Y:S02]  /*05d0*/  SEL R16, R16, RZ, P4 ;  /* 0x000000ff10107207 */ /* 0x000fe40002000000 */
[----:B----4-:R-:W-:Y:S02]  /*05e0*/  SEL R6, R6, RZ, P5 ;  /* 0x000000ff06067207 */ /* 0x010fe40002800000 */
[----:B------:R-:W-:Y:S02]  /*05f0*/  SEL R29, R4, RZ, P4 ;  /* 0x000000ff041d7207 */ /* 0x000fe40002000000 */
[----:B------:R-:W-:-:S02]  /*0600*/  SEL R27, R5, RZ, P4 ;  /* 0x000000ff051b7207 */ /* 0x000fc40002000000 */
[----:B------:R-:W-:Y:S01]  /*0610*/  SEL R17, R17, RZ, P5 ;  /* 0x000000ff11117207 */ /* 0x000fe20002800000 */
[----:B------:R-:W2:Y:S01]  /*0620*/  LDC.64 R4, c[0x0][0x230] ;  /* 0x00008c00ff047b82 */ /* 0x000ea20000000a00 */
[----:B0-----:R-:W-:Y:S01]  /*0630*/  FMUL R11, R29, R0 ;  /* 0x000000001d0b7220 */ /* 0x001fe20000400000 */
[----:B------:R-:W-:Y:S02]  /*0640*/  SEL R7, R7, RZ, P5 ;  /* 0x000000ff07077207 */ /* 0x000fe40002800000 */
[----:B------:R-:W-:Y:S01]  /*0650*/  FMUL R10, R17, R6 ;  /* 0x00000006110a7220 */ /* 0x000fe20000400000 */
[----:B------:R-:W-:Y:S01]  /*0660*/  SEL R9, R23, RZ, P3 ;  /* 0x000000ff17097207 */ /* 0x000fe20001800000 */
[----:B------:R-:W-:Y:S01]  /*0670*/  FMUL R27, R27, R16 ;  /* 0x000000101b1b7220 */ /* 0x000fe20000400000 */
[----:B------:R-:W-:Y:S02]  /*0680*/  SEL R22, R22, RZ, P5 ;  /* 0x000000ff16167207 */ /* 0x000fe40002800000 */
[----:B------:R-:W-:-:S02]  /*0690*/  @P2 FSEL R10, R11, RZ, P1 ;  /* 0x000000ff0b0a2208 */ /* 0x000fc40000800000 */
[----:B------:R-:W-:Y:S02]  /*06a0*/  SEL R11, R18, RZ, P4 ;  /* 0x000000ff120b7207 */ /* 0x000fe40002000000 */
[----:B------:R-:W-:Y:S02]  /*06b0*/  SEL R19, R19, RZ, P4 ;  /* 0x000000ff13137207 */ /* 0x000fe40002000000 */
[----:B------:R-:W-:Y:S01]  /*06c0*/  ISETP.GE.AND P4, PT, R14, 0x300, PT ;  /* 0x000003000e00780c */ /* 0x000fe20003f86270 */
[----:B------:R-:W-:Y:S01]  /*06d0*/  FMUL R9, R9, R26 ;  /* 0x0000001a09097220 */ /* 0x000fe20000400000 */
[----:B------:R-:W-:Y:S01]  /*06e0*/  FMUL R8, R22, R7 ;  /* 0x0000000716087220 */ /* 0x000fe20000400000 */
[----:B------:R-:W-:Y:S01]  /*06f0*/  @P2 FSEL R8, R27, RZ, P1 ;  /* 0x000000ff1b082208 */ /* 0x000fe20000800000 */
[----:B------:R-:W-:Y:S01]  /*0700*/  FMUL R0, R0, R11 ;  /* 0x0000000b00007220 */ /* 0x000fe20000400000 */
[----:B------:R-:W-:Y:S01]  /*0710*/  SEL R25, R25, RZ, P5 ;  /* 0x000000ff19197207 */ /* 0x000fe20002800000 */
[----:B------:R-:W-:Y:S01]  /*0720*/  FMUL R19, R16, R19 ;  /* 0x0000001310137220 */ /* 0x000fe20000400000 */
[----:B------:R-:W-:-:S02]  /*0730*/  SEL R24, R24, RZ, P5 ;  /* 0x000000ff18187207 */ /* 0x000fc40002800000 */
[----:B------:R-:W-:Y:S01]  /*0740*/  SEL R17, R12, RZ, P3 ;  /* 0x000000ff0c117207 */ /* 0x000fe20001800000 */
[----:B-1----:R-:W-:Y:S01]  /*0750*/  IMAD.WIDE R2, R14, 0x4, R2 ;  /* 0x000000040e027825 */ /* 0x002fe200078e0202 */
[----:B------:R-:W-:Y:S02]  /*0760*/  SEL R20, R20, RZ, P3 ;  /* 0x000000ff14147207 */ /* 0x000fe40001800000 */
[----:B------:R-:W-:Y:S02]  /*0770*/  SEL R21, R21, RZ, P3 ;  /* 0x000000ff15157207 */ /* 0x000fe40001800000 */
[----:B------:R-:W-:Y:S02]  /*0780*/  SEL R12, R13, RZ, P3 ;  /* 0x000000ff0d0c7207 */ /* 0x000fe40001800000 */
[----:B------:R-:W-:Y:S02]  /*0790*/  FSEL R10, R15, R10, !P0 ;  /* 0x0000000a0f0a7208 */ /* 0x000fe40004000000 */
[----:B------:R-:W-:Y:S01]  /*07a0*/  FSEL R11, R9, R8, !P0 ;  /* 0x00000008090b7208 */ /* 0x000fe20004000000 */
[----:B------:R-:W-:Y:S01]  /*07b0*/  FMUL R6, R6, R25 ;  /* 0x0000001906067220 */ /* 0x000fe20000400000 */
[----:B------:R-:W-:Y:S01]  /*07c0*/  FMUL R7, R7, R24 ;  /* 0x0000001807077220 */ /* 0x000fe20000400000 */
[----:B------:R-:W-:Y:S01]  /*07d0*/  FMUL R17, R17, R20 ;  /* 0x0000001411117220 */ /* 0x000fe20000400000 */
[----:B------:R-:W-:Y:S01]  /*07e0*/  FMUL R12, R12, R21 ;  /* 0x000000150c0c7220 */ /* 0x000fe20000400000 */
[----:B------:R-:W-:Y:S01]  /*07f0*/  @P2 FSEL R6, R0, RZ, P1 ;  /* 0x000000ff00062208 */ /* 0x000fe20000800000 */
[----:B------:R0:W-:Y:S01]  /*0800*/  @!P4 STG.E.64 desc[UR4][R2.64], R10 ;  /* 0x0000000a0200c986 */ /* 0x0001e2000c101b04 */
[----:B------:R-:W-:Y:S01]  /*0810*/  @P2 FSEL R7, R19, RZ, P1 ;  /* 0x000000ff13072208 */ /* 0x000fe20000800000 */
[----:B--2---:R-:W-:Y:S01]  /*0820*/  IMAD.WIDE R4, R14, 0x4, R4 ;  /* 0x000000040e047825 */ /* 0x004fe200078e0204 */
[----:B------:R-:W-:-:S02]  /*0830*/  FSEL R6, R17, R6, !P0 ;  /* 0x0000000611067208 */ /* 0x000fc40004000000 */
[----:B------:R-:W-:Y:S01]  /*0840*/  FSEL R7, R12, R7, !P0 ;  /* 0x000000070c077208 */ /* 0x000fe20004000000 */
[----:B0-----:R-:W-:Y:S06]  /*0850*/  @P4 EXIT ;  /* 0x000000000000494d */ /* 0x001fec0003800000 */
[----:B------:R-:W-:Y:S01]  /*0860*/  STG.E.64 desc[UR4][R4.64], R6 ;  /* 0x0000000604007986 */ /* 0x000fe2000c101b04 */
[----:B------:R-:W-:Y:S05]  /*0870*/  EXIT ;  /* 0x000000000000794d */ /* 0x000fea0003800000 */
.L_x_0:
[----:B------:R-:W-:-:S00]  /*0880*/  BRA `(.L_x_0) ;  /* 0xfffffffc00fc7947 */ /* 0x000fc0000383ffff */
[----:B------:R-:W-:-:S00]  /*0890*/  NOP ;  /* 0x0000000000007918 */ /* 0x000fc00000000000 */
        /* <DEDUP_REMOVED lines=14> */
.L_x_1:


//--------------------- .nv.constant0.triton_poi_fused_cat_11 --------------------------
	.section	.nv.constant0.triton_poi_fused_cat_11,"a",@progbits
	.sectionflags	@""
	.align	4
.nv.constant0.triton_poi_fused_cat_11:
	.zero		572
